//
// Generated by NVIDIA NVVM Compiler
//
// Compiler Build ID: CL-36424714
// Cuda compilation tools, release 13.0, V13.0.88
// Based on NVVM 20.0.0
//

.version 9.0
.target sm_100
.address_size 64

	// .globl	_Z6kernelPiS_S_
// _ZZ6kernelPiS_S_E1s has been demoted
// _ZZ6kernelPiS_S_E1r has been demoted

.visible .entry _Z6kernelPiS_S_(
	.param .u64 .ptr .align 1 _Z6kernelPiS_S__param_0,
	.param .u64 .ptr .align 1 _Z6kernelPiS_S__param_1,
	.param .u64 .ptr .align 1 _Z6kernelPiS_S__param_2
)
{
	.reg .b32 	%r<12>;
	.reg .b64 	%rd<11>;
	// demoted variable
	.shared .align 4 .b8 _ZZ6kernelPiS_S_E1s[1024];
	// demoted variable
	.shared .align 4 .b8 _ZZ6kernelPiS_S_E1r[1024];
	ld.param.u64 	%rd1, [_Z6kernelPiS_S__param_0];
	ld.param.u64 	%rd2, [_Z6kernelPiS_S__param_1];
	ld.param.u64 	%rd3, [_Z6kernelPiS_S__param_2];
	cvta.to.global.u64 	%rd4, %rd3;
	cvta.to.global.u64 	%rd5, %rd1;
	cvta.to.global.u64 	%rd6, %rd2;
	mov.u32 	%r1, %tid.x;
	mul.wide.u32 	%rd7, %r1, 4;
	add.s64 	%rd8, %rd6, %rd7;
	ld.global.u32 	%r2, [%rd8];
	shl.b32 	%r3, %r1, 2;
	mov.u32 	%r4, _ZZ6kernelPiS_S_E1r;
	add.s32 	%r5, %r4, %r3;
	st.shared.u32 	[%r5], %r2;
	add.s64 	%rd9, %rd5, %rd7;
	ld.global.u32 	%r6, [%rd9];
	mov.u32 	%r7, _ZZ6kernelPiS_S_E1s;
	add.s32 	%r8, %r7, %r3;
	st.shared.u32 	[%r8], %r6;
	bar.sync 	0;
	ld.shared.u32 	%r9, [%r8];
	ld.shared.u32 	%r10, [%r5];
	add.s32 	%r11, %r10, %r9;
	add.s64 	%rd10, %rd4, %rd7;
	st.global.u32 	[%rd10], %r11;
	ret;

}


// ===== COMPILED SASS (sm_100) =====

	.target	sm_100

	.elftype	@"ET_EXEC"


//--------------------- .note.nv.tkinfo           --------------------------
	.section	.note.nv.tkinfo,"",@"SHT_NOTE"
	.sectionflags	@"SHF_NOTE_NV_TKINFO"
	.tkinfo
        /*0018*/ 	.word	0x00000002
        /*0030*/ 	.string	""
        /*0030*/ 	.string	"ptxas"
        /*0030*/ 	.string	"Cuda compilation tools, release 13.0, V13.0.88"
        /*0030*/ 	.string	"Build cuda_13.0.r13.0/compiler.36424714_0"
        /*0030*/ 	.string	"-arch sm_100 -m 64 "



//--------------------- .note.nv.cuinfo           --------------------------
	.section	.note.nv.cuinfo,"",@"SHT_NOTE"
	.sectionflags	@"SHF_NOTE_NV_CUINFO"
        /*0018*/ 	.short	0x0002
        /*001a*/ 	.short	0x0064
        /*001c*/ 	.short	0x0082
	.zero		2


//--------------------- .nv.info                  --------------------------
	.section	.nv.info,"",@"SHT_CUDA_INFO"
	.align	4


	//----- nvinfo : EIATTR_REGCOUNT
	.align		4
        /*0000*/ 	.byte	0x04, 0x2f
        /*0002*/ 	.short	(.L_1 - .L_0)
	.align		4
.L_0:
        /*0004*/ 	.word	index@(_Z6kernelPiS_S_)
        /*0008*/ 	.word	0x0000000e


	//----- nvinfo : EIATTR_FRAME_SIZE
	.align		4
.L_1:
        /*000c*/ 	.byte	0x04, 0x11
        /*000e*/ 	.short	(.L_3 - .L_2)
	.align		4
.L_2:
        /*0010*/ 	.word	index@(_Z6kernelPiS_S_)
        /*0014*/ 	.word	0x00000000


	//----- nvinfo : EIATTR_MIN_STACK_SIZE
	.align		4
.L_3:
        /*0018*/ 	.byte	0x04, 0x12
        /*001a*/ 	.short	(.L_5 - .L_4)
	.align		4
.L_4:
        /*001c*/ 	.word	index@(_Z6kernelPiS_S_)
        /*0020*/ 	.word	0x00000000
.L_5:


//--------------------- .nv.compat                --------------------------
	.section	.nv.compat,"",@"SHT_CUDA_COMPAT_INFO"
	.align	4
        /*0000*/ 	.byte	0x02, 0x09, 0x00, 0x00, 0x02, 0x02, 0x01, 0x00, 0x02, 0x05, 0x05, 0x00, 0x03, 0x07, 0x01, 0x01
        /*0010*/ 	.byte	0x02, 0x03, 0x00, 0x00, 0x02, 0x06, 0x01, 0x00, 0x04, 0x0b, 0x08, 0x00, 0x09, 0x00, 0x00, 0x00
        /*0020*/ 	.byte	0x00, 0x00, 0x00, 0x00


//--------------------- .nv.info._Z6kernelPiS_S_  --------------------------
	.section	.nv.info._Z6kernelPiS_S_,"",@"SHT_CUDA_INFO"
	.sectionflags	@""
	.align	4


	//----- nvinfo : EIATTR_CUDA_API_VERSION
	.align		4
        /*0000*/ 	.byte	0x04, 0x37
        /*0002*/ 	.short	(.L_7 - .L_6)
.L_6:
        /*0004*/ 	.word	0x00000082


	//----- nvinfo : EIATTR_KPARAM_INFO
	.align		4
.L_7:
        /*0008*/ 	.byte	0x04, 0x17
        /*000a*/ 	.short	(.L_9 - .L_8)
.L_8:
        /*000c*/ 	.word	0x00000000
        /*0010*/ 	.short	0x0002
        /*0012*/ 	.short	0x0010
        /*0014*/ 	.byte	0x00, 0xf5, 0x21, 0x00


	//----- nvinfo : EIATTR_KPARAM_INFO
	.align		4
.L_9:
        /*0018*/ 	.byte	0x04, 0x17
        /*001a*/ 	.short	(.L_11 - .L_10)
.L_10:
        /*001c*/ 	.word	0x00000000
        /*0020*/ 	.short	0x0001
        /*0022*/ 	.short	0x0008
        /*0024*/ 	.byte	0x00, 0xf5, 0x21, 0x00


	//----- nvinfo : EIATTR_KPARAM_INFO
	.align		4
.L_11:
        /*0028*/ 	.byte	0x04, 0x17
        /*002a*/ 	.short	(.L_13 - .L_12)
.L_12:
        /*002c*/ 	.word	0x00000000
        /*0030*/ 	.short	0x0000
        /*0032*/ 	.short	0x0000
        /*0034*/ 	.byte	0x00, 0xf5, 0x21, 0x00


	//----- nvinfo : EIATTR_SPARSE_MMA_MASK
	.align		4
.L_13:
        /*0038*/ 	.byte	0x03, 0x50
        /*003a*/ 	.short	0x0000


	//----- nvinfo : EIATTR_MAXREG_COUNT
	.align		4
        /*003c*/ 	.byte	0x03, 0x1b
        /*003e*/ 	.short	0x00ff


	//----- nvinfo : EIATTR_NUM_BARRIERS
	.align		4
        /*0040*/ 	.byte	0x02, 0x4c
        /*0042*/ 	.byte	0x01
	.zero		1


	//----- nvinfo : EIATTR_MERCURY_ISA_VERSION
	.align		4
        /*0044*/ 	.byte	0x03, 0x5f
        /*0046*/ 	.short	0x0101


	//----- nvinfo : EIATTR_VRC_CTA_INIT_COUNT
	.align		4
        /*0048*/ 	.byte	0x02, 0x4a
	.zero		1
	.zero		1


	//----- nvinfo : EIATTR_EXIT_INSTR_OFFSETS
	.align		4
        /*004c*/ 	.byte	0x04, 0x1c
        /*004e*/ 	.short	(.L_15 - .L_14)


	//   ....[0]....
.L_14:
        /*0050*/ 	.word	0x00000190


	//----- nvinfo : EIATTR_CBANK_PARAM_SIZE
	.align		4
.L_15:
        /*0054*/ 	.byte	0x03, 0x19
        /*0056*/ 	.short	0x0018


	//----- nvinfo : EIATTR_PARAM_CBANK
	.align		4
        /*0058*/ 	.byte	0x04, 0x0a
        /*005a*/ 	.short	(.L_17 - .L_16)
	.align		4
.L_16:
        /*005c*/ 	.word	index@(.nv.constant0._Z6kernelPiS_S_)
        /*0060*/ 	.short	0x0380
        /*0062*/ 	.short	0x0018


	//----- nvinfo : EIATTR_SW_WAR
	.align		4
.L_17:
        /*0064*/ 	.byte	0x04, 0x36
        /*0066*/ 	.short	(.L_19 - .L_18)
.L_18:
        /*0068*/ 	.word	0x00000008
.L_19:


//--------------------- .nv.callgraph             --------------------------
	.section	.nv.callgraph,"",@"SHT_CUDA_CALLGRAPH"
	.align	4
	.sectionentsize	8
	.align		4
        /*0000*/ 	.word	0x00000000
	.align		4
        /*0004*/ 	.word	0xffffffff
	.align		4
        /*0008*/ 	.word	0x00000000
	.align		4
        /*000c*/ 	.word	0xfffffffe
	.align		4
        /*0010*/ 	.word	0x00000000
	.align		4
        /*0014*/ 	.word	0xfffffffd
	.align		4
        /*0018*/ 	.word	0x00000000
	.align		4
        /*001c*/ 	.word	0xfffffffc


//--------------------- .text._Z6kernelPiS_S_     --------------------------
	.section	.text._Z6kernelPiS_S_,"ax",@progbits
	.align	128
        .global         _Z6kernelPiS_S_
        .type           _Z6kernelPiS_S_,@function
        .size           _Z6kernelPiS_S_,(.L_x_1 - _Z6kernelPiS_S_)
        .other          _Z6kernelPiS_S_,@"STO_CUDA_ENTRY STV_DEFAULT"
_Z6kernelPiS_S_:
.text._Z6kernelPiS_S_:
[----:B------:R-:W-:Y:S01]  /*0000*/  LDC R1, c[0x0][0x37c] ;  /* 0x0000df00ff017b82 */ /* 0x000fe20000000800 */
[----:B------:R-:W0:Y:S07]  /*0010*/  S2R R11, SR_TID.X ;  /* 0x00000000000b7919 */ /* 0x000e2e0000002100 */
[----:B------:R-:W0:Y:S01]  /*0020*/  LDC.64 R2, c[0x0][0x388] ;  /* 0x0000e200ff027b82 */ /* 0x000e220000000a00 */
[----:B------:R-:W1:Y:S07]  /*0030*/  LDCU.64 UR8, c[0x0][0x358] ;  /* 0x00006b00ff0877ac */ /* 0x000e6e0008000a00 */
[----:B------:R-:W2:Y:S01]  /*0040*/  LDC.64 R4, c[0x0][0x380] ;  /* 0x0000e000ff047b82 */ /* 0x000ea20000000a00 */
[----:B0-----:R-:W-:-:S04]  /*0050*/  IMAD.WIDE.U32 R2, R11, 0x4, R2 ;  /* 0x000000040b027825 */ /* 0x001fc800078e0002 */
[----:B--2---:R-:W-:Y:S01]  /*0060*/  IMAD.WIDE.U32 R4, R11, 0x4, R4 ;  /* 0x000000040b047825 */ /* 0x004fe200078e0004 */
[----:B-1----:R0:W2:Y:S05]  /*0070*/  LDG.E R0, desc[UR8][R2.64] ;  /* 0x0000000802007981 */ /* 0x0020aa000c1e1900 */
[----:B------:R-:W3:Y:S01]  /*0080*/  LDG.E R4, desc[UR8][R4.64] ;  /* 0x0000000804047981 */ /* 0x000ee2000c1e1900 */
[----:B------:R-:W1:Y:S01]  /*0090*/  S2UR UR6, SR_CgaCtaId ;  /* 0x00000000000679c3 */ /* 0x000e620000008800 */
[----:B------:R-:W-:Y:S02]  /*00a0*/  UMOV UR4, 0x400 ;  /* 0x0000040000047882 */ /* 0x000fe40000000000 */
[----:B------:R-:W-:-:S05]  /*00b0*/  UIADD3 UR5, UPT, UPT, UR4, 0x400, URZ ;  /* 0x0000040004057890 */ /* 0x000fca000fffe0ff */
[----:B0-----:R-:W0:Y:S01]  /*00c0*/  LDC.64 R2, c[0x0][0x390] ;  /* 0x0000e400ff027b82 */ /* 0x001e220000000a00 */
[----:B-1----:R-:W-:Y:S02]  /*00d0*/  ULEA UR5, UR6, UR5, 0x18 ;  /* 0x0000000506057291 */ /* 0x002fe4000f8ec0ff */
[----:B------:R-:W-:-:S04]  /*00e0*/  ULEA UR4, UR6, UR4, 0x18 ;  /* 0x0000000406047291 */ /* 0x000fc8000f8ec0ff */
[C---:B------:R-:W-:Y:S02]  /*00f0*/  LEA R7, R11.reuse, UR5, 0x2 ;  /* 0x000000050b077c11 */ /* 0x040fe4000f8e10ff */
[C---:B------:R-:W-:Y:S01]  /*0100*/  LEA R9, R11.reuse, UR4, 0x2 ;  /* 0x000000040b097c11 */ /* 0x040fe2000f8e10ff */
[----:B0-----:R-:W-:Y:S02]  /*0110*/  IMAD.WIDE.U32 R2, R11, 0x4, R2 ;  /* 0x000000040b027825 */ /* 0x001fe400078e0002 */
[----:B--2---:R-:W-:Y:S04]  /*0120*/  STS [R7], R0 ;  /* 0x0000000007007388 */ /* 0x004fe80000000800 */
[----:B---3--:R-:W-:Y:S01]  /*0130*/  STS [R9], R4 ;  /* 0x0000000409007388 */ /* 0x008fe20000000800 */
[----:B------:R-:W-:Y:S06]  /*0140*/  BAR.SYNC.DEFER_BLOCKING 0x0 ;  /* 0x0000000000007b1d */ /* 0x000fec0000010000 */
[----:B------:R-:W-:Y:S04]  /*0150*/  LDS R5, [R9] ;  /* 0x0000000009057984 */ /* 0x000fe80000000800 */
[----:B------:R-:W0:Y:S02]  /*0160*/  LDS R6, [R7] ;  /* 0x0000000007067984 */ /* 0x000e240000000800 */
[----:B0-----:R-:W-:-:S05]  /*0170*/  IADD3 R5, PT, PT, R5, R6, RZ ;  /* 0x0000000605057210 */ /* 0x001fca0007ffe0ff */
[----:B------:R-:W-:Y:S01]  /*0180*/  STG.E desc[UR8][R2.64], R5 ;  /* 0x0000000502007986 */ /* 0x000fe2000c101908 */
[----:B------:R-:W-:Y:S05]  /*0190*/  EXIT ;  /* 0x000000000000794d */ /* 0x000fea0003800000 */
.L_x_0:
[----:B------:R-:W-:-:S00]  /*01a0*/  BRA `(.L_x_0) ;  /* 0xfffffffc00fc7947 */ /* 0x000fc0000383ffff */
[----:B------:R-:W-:-:S00]  /*01b0*/  NOP ;  /* 0x0000000000007918 */ /* 0x000fc00000000000 */
        /* <DEDUP_REMOVED lines=12> */
.L_x_1:


//--------------------- .nv.shared._Z6kernelPiS_S_ --------------------------
	.section	.nv.shared._Z6kernelPiS_S_,"aw",@nobits
	.sectionflags	@""
	.align	4
.nv.shared._Z6kernelPiS_S_:
	.zero		3072


//--------------------- .nv.shared.reserved.0     --------------------------
	.section	.nv.shared.reserved.0,"aw",@nobits
	.weak		__nv_reservedSMEM_offset_0_alias
	.size		__nv_reservedSMEM_offset_0_alias, 0, 64
	.other		__nv_reservedSMEM_offset_0_alias,@"STO_CUDA_RESERVED_SHARED STV_DEFAULT"
__nv_reservedSMEM_offset_0_alias:
	.zero		0
	.zero		64


//--------------------- .nv.constant0._Z6kernelPiS_S_ --------------------------
	.section	.nv.constant0._Z6kernelPiS_S_,"a",@progbits
	.sectionflags	@""
	.align	4
.nv.constant0._Z6kernelPiS_S_:
	.zero		920


//--------------------- SYMBOLS --------------------------

	.type		.nv.reservedSmem.offset0,@object
	.size		.nv.reservedSmem.offset0,0x4
	.type		.nv.reservedSmem.cap,@object
	.size		.nv.reservedSmem.cap,0x4
